//
// Generated by NVIDIA NVVM Compiler
//
// Compiler Build ID: CL-36424714
// Cuda compilation tools, release 13.0, V13.0.88
// Based on NVVM 20.0.0
//

.version 9.0
.target sm_100
.address_size 64

	// .globl	_Z18reduceGlobalMemoryPfS_i

.visible .entry _Z18reduceGlobalMemoryPfS_i(
	.param .u64 .ptr .align 1 _Z18reduceGlobalMemoryPfS_i_param_0,
	.param .u64 .ptr .align 1 _Z18reduceGlobalMemoryPfS_i_param_1,
	.param .u32 _Z18reduceGlobalMemoryPfS_i_param_2
)
{
	.reg .pred 	%p<7>;
	.reg .b32 	%r<31>;
	.reg .b32 	%f<25>;
	.reg .b64 	%rd<15>;

	ld.param.u64 	%rd3, [_Z18reduceGlobalMemoryPfS_i_param_0];
	ld.param.u64 	%rd2, [_Z18reduceGlobalMemoryPfS_i_param_1];
	ld.param.u32 	%r12, [_Z18reduceGlobalMemoryPfS_i_param_2];
	cvta.to.global.u64 	%rd1, %rd3;
	mov.u32 	%r13, %ctaid.x;
	mov.u32 	%r14, %ntid.x;
	mov.u32 	%r15, %tid.x;
	mad.lo.s32 	%r1, %r13, %r14, %r15;
	mov.u32 	%r16, %nctaid.x;
	mul.lo.s32 	%r2, %r14, %r16;
	setp.ge.s32 	%p1, %r1, %r12;
	mov.f32 	%f24, 0f00000000;
	@%p1 bra 	$L__BB0_7;
	add.s32 	%r17, %r1, %r2;
	max.s32 	%r18, %r12, %r17;
	setp.lt.s32 	%p2, %r17, %r12;
	selp.u32 	%r19, 1, 0, %p2;
	add.s32 	%r20, %r17, %r19;
	sub.s32 	%r21, %r18, %r20;
	div.u32 	%r22, %r21, %r2;
	add.s32 	%r3, %r22, %r19;
	and.b32  	%r23, %r3, 3;
	setp.eq.s32 	%p3, %r23, 3;
	mov.f32 	%f24, 0f00000000;
	mov.u32 	%r29, %r1;
	@%p3 bra 	$L__BB0_4;
	add.s32 	%r24, %r3, 1;
	and.b32  	%r25, %r24, 3;
	neg.s32 	%r27, %r25;
	mov.f32 	%f24, 0f00000000;
	mov.u32 	%r29, %r1;
$L__BB0_3:
	.pragma "nounroll";
	mul.wide.s32 	%rd4, %r29, 4;
	add.s64 	%rd5, %rd1, %rd4;
	ld.global.f32 	%f12, [%rd5];
	add.f32 	%f24, %f24, %f12;
	add.s32 	%r29, %r29, %r2;
	add.s32 	%r27, %r27, 1;
	setp.ne.s32 	%p4, %r27, 0;
	@%p4 bra 	$L__BB0_3;
$L__BB0_4:
	setp.lt.u32 	%p5, %r3, 3;
	@%p5 bra 	$L__BB0_7;
	mul.wide.s32 	%rd8, %r2, 4;
	shl.b32 	%r26, %r2, 2;
$L__BB0_6:
	mul.wide.s32 	%rd6, %r29, 4;
	add.s64 	%rd7, %rd1, %rd6;
	ld.global.f32 	%f13, [%rd7];
	add.f32 	%f14, %f24, %f13;
	add.s64 	%rd9, %rd7, %rd8;
	ld.global.f32 	%f15, [%rd9];
	add.f32 	%f16, %f14, %f15;
	add.s64 	%rd10, %rd9, %rd8;
	ld.global.f32 	%f17, [%rd10];
	add.f32 	%f18, %f16, %f17;
	add.s64 	%rd11, %rd10, %rd8;
	ld.global.f32 	%f19, [%rd11];
	add.f32 	%f24, %f18, %f19;
	add.s32 	%r29, %r26, %r29;
	setp.lt.s32 	%p6, %r29, %r12;
	@%p6 bra 	$L__BB0_6;
$L__BB0_7:
	cvta.to.global.u64 	%rd12, %rd2;
	mul.wide.s32 	%rd13, %r1, 4;
	add.s64 	%rd14, %rd12, %rd13;
	st.global.f32 	[%rd14], %f24;
	ret;

}


// ===== COMPILED SASS (sm_100) =====

	.target	sm_100

	.elftype	@"ET_EXEC"


//--------------------- .note.nv.tkinfo           --------------------------
	.section	.note.nv.tkinfo,"",@"SHT_NOTE"
	.sectionflags	@"SHF_NOTE_NV_TKINFO"
	.tkinfo
        /*0018*/ 	.word	0x00000002
        /*0030*/ 	.string	""
        /*0030*/ 	.string	"ptxas"
        /*0030*/ 	.string	"Cuda compilation tools, release 13.0, V13.0.88"
        /*0030*/ 	.string	"Build cuda_13.0.r13.0/compiler.36424714_0"
        /*0030*/ 	.string	"-arch sm_100 -m 64 "



//--------------------- .note.nv.cuinfo           --------------------------
	.section	.note.nv.cuinfo,"",@"SHT_NOTE"
	.sectionflags	@"SHF_NOTE_NV_CUINFO"
        /*0018*/ 	.short	0x0002
        /*001a*/ 	.short	0x0064
        /*001c*/ 	.short	0x0082
	.zero		2


//--------------------- .nv.info                  --------------------------
	.section	.nv.info,"",@"SHT_CUDA_INFO"
	.align	4


	//----- nvinfo : EIATTR_REGCOUNT
	.align		4
        /*0000*/ 	.byte	0x04, 0x2f
        /*0002*/ 	.short	(.L_1 - .L_0)
	.align		4
.L_0:
        /*0004*/ 	.word	index@(_Z18reduceGlobalMemoryPfS_i)
        /*0008*/ 	.word	0x0000000f


	//----- nvinfo : EIATTR_FRAME_SIZE
	.align		4
.L_1:
        /*000c*/ 	.byte	0x04, 0x11
        /*000e*/ 	.short	(.L_3 - .L_2)
	.align		4
.L_2:
        /*0010*/ 	.word	index@(_Z18reduceGlobalMemoryPfS_i)
        /*0014*/ 	.word	0x00000000


	//----- nvinfo : EIATTR_MIN_STACK_SIZE
	.align		4
.L_3:
        /*0018*/ 	.byte	0x04, 0x12
        /*001a*/ 	.short	(.L_5 - .L_4)
	.align		4
.L_4:
        /*001c*/ 	.word	index@(_Z18reduceGlobalMemoryPfS_i)
        /*0020*/ 	.word	0x00000000
.L_5:


//--------------------- .nv.compat                --------------------------
	.section	.nv.compat,"",@"SHT_CUDA_COMPAT_INFO"
	.align	4
        /*0000*/ 	.byte	0x02, 0x09, 0x00, 0x00, 0x02, 0x02, 0x01, 0x00, 0x02, 0x05, 0x05, 0x00, 0x03, 0x07, 0x01, 0x01
        /*0010*/ 	.byte	0x02, 0x03, 0x00, 0x00, 0x02, 0x06, 0x01, 0x00, 0x04, 0x0b, 0x08, 0x00, 0x09, 0x00, 0x00, 0x00
        /*0020*/ 	.byte	0x00, 0x00, 0x00, 0x00


//--------------------- .nv.info._Z18reduceGlobalMemoryPfS_i --------------------------
	.section	.nv.info._Z18reduceGlobalMemoryPfS_i,"",@"SHT_CUDA_INFO"
	.sectionflags	@""
	.align	4


	//----- nvinfo : EIATTR_CUDA_API_VERSION
	.align		4
        /*0000*/ 	.byte	0x04, 0x37
        /*0002*/ 	.short	(.L_7 - .L_6)
.L_6:
        /*0004*/ 	.word	0x00000082


	//----- nvinfo : EIATTR_KPARAM_INFO
	.align		4
.L_7:
        /*0008*/ 	.byte	0x04, 0x17
        /*000a*/ 	.short	(.L_9 - .L_8)
.L_8:
        /*000c*/ 	.word	0x00000000
        /*0010*/ 	.short	0x0002
        /*0012*/ 	.short	0x0010
        /*0014*/ 	.byte	0x00, 0xf0, 0x11, 0x00


	//----- nvinfo : EIATTR_KPARAM_INFO
	.align		4
.L_9:
        /*0018*/ 	.byte	0x04, 0x17
        /*001a*/ 	.short	(.L_11 - .L_10)
.L_10:
        /*001c*/ 	.word	0x00000000
        /*0020*/ 	.short	0x0001
        /*0022*/ 	.short	0x0008
        /*0024*/ 	.byte	0x00, 0xf5, 0x21, 0x00


	//----- nvinfo : EIATTR_KPARAM_INFO
	.align		4
.L_11:
        /*0028*/ 	.byte	0x04, 0x17
        /*002a*/ 	.short	(.L_13 - .L_12)
.L_12:
        /*002c*/ 	.word	0x00000000
        /*0030*/ 	.short	0x0000
        /*0032*/ 	.short	0x0000
        /*0034*/ 	.byte	0x00, 0xf5, 0x21, 0x00


	//----- nvinfo : EIATTR_SPARSE_MMA_MASK
	.align		4
.L_13:
        /*0038*/ 	.byte	0x03, 0x50
        /*003a*/ 	.short	0x0000


	//----- nvinfo : EIATTR_MAXREG_COUNT
	.align		4
        /*003c*/ 	.byte	0x03, 0x1b
        /*003e*/ 	.short	0x00ff


	//----- nvinfo : EIATTR_MERCURY_ISA_VERSION
	.align		4
        /*0040*/ 	.byte	0x03, 0x5f
        /*0042*/ 	.short	0x0101


	//----- nvinfo : EIATTR_VRC_CTA_INIT_COUNT
	.align		4
        /*0044*/ 	.byte	0x02, 0x4a
	.zero		1
	.zero		1


	//----- nvinfo : EIATTR_EXIT_INSTR_OFFSETS
	.align		4
        /*0048*/ 	.byte	0x04, 0x1c
        /*004a*/ 	.short	(.L_15 - .L_14)


	//   ....[0]....
.L_14:
        /*004c*/ 	.word	0x000004f0


	//----- nvinfo : EIATTR_CRS_STACK_SIZE
	.align		4
.L_15:
        /*0050*/ 	.byte	0x04, 0x1e
        /*0052*/ 	.short	(.L_17 - .L_16)
.L_16:
        /*0054*/ 	.word	0x00000000


	//----- nvinfo : EIATTR_CBANK_PARAM_SIZE
	.align		4
.L_17:
        /*0058*/ 	.byte	0x03, 0x19
        /*005a*/ 	.short	0x0014


	//----- nvinfo : EIATTR_PARAM_CBANK
	.align		4
        /*005c*/ 	.byte	0x04, 0x0a
        /*005e*/ 	.short	(.L_19 - .L_18)
	.align		4
.L_18:
        /*0060*/ 	.word	index@(.nv.constant0._Z18reduceGlobalMemoryPfS_i)
        /*0064*/ 	.short	0x0380
        /*0066*/ 	.short	0x0014


	//----- nvinfo : EIATTR_SW_WAR
	.align		4
.L_19:
        /*0068*/ 	.byte	0x04, 0x36
        /*006a*/ 	.short	(.L_21 - .L_20)
.L_20:
        /*006c*/ 	.word	0x00000008
.L_21:


//--------------------- .nv.callgraph             --------------------------
	.section	.nv.callgraph,"",@"SHT_CUDA_CALLGRAPH"
	.align	4
	.sectionentsize	8
	.align		4
        /*0000*/ 	.word	0x00000000
	.align		4
        /*0004*/ 	.word	0xffffffff
	.align		4
        /*0008*/ 	.word	0x00000000
	.align		4
        /*000c*/ 	.word	0xfffffffe
	.align		4
        /*0010*/ 	.word	0x00000000
	.align		4
        /*0014*/ 	.word	0xfffffffd
	.align		4
        /*0018*/ 	.word	0x00000000
	.align		4
        /*001c*/ 	.word	0xfffffffc


//--------------------- .text._Z18reduceGlobalMemoryPfS_i --------------------------
	.section	.text._Z18reduceGlobalMemoryPfS_i,"ax",@progbits
	.align	128
        .global         _Z18reduceGlobalMemoryPfS_i
        .type           _Z18reduceGlobalMemoryPfS_i,@function
        .size           _Z18reduceGlobalMemoryPfS_i,(.L_x_7 - _Z18reduceGlobalMemoryPfS_i)
        .other          _Z18reduceGlobalMemoryPfS_i,@"STO_CUDA_ENTRY STV_DEFAULT"
_Z18reduceGlobalMemoryPfS_i:
.text._Z18reduceGlobalMemoryPfS_i:
[----:B------:R-:W-:Y:S01]  /*0000*/  LDC R1, c[0x0][0x37c] ;  /* 0x0000df00ff017b82 */ /* 0x000fe20000000800 */
[----:B------:R-:W0:Y:S07]  /*0010*/  S2R R0, SR_TID.X ;  /* 0x0000000000007919 */ /* 0x000e2e0000002100 */
[----:B------:R-:W0:Y:S01]  /*0020*/  S2UR UR6, SR_CTAID.X ;  /* 0x00000000000679c3 */ /* 0x000e220000002500 */
[----:B------:R-:W1:Y:S01]  /*0030*/  LDCU UR8, c[0x0][0x390] ;  /* 0x00007200ff0877ac */ /* 0x000e620008000800 */
[----:B------:R-:W-:Y:S01]  /*0040*/  BSSY.RECONVERGENT B0, `(.L_x_0) ;  /* 0x0000047000007945 */ /* 0x000fe20003800200 */
[----:B------:R-:W-:Y:S01]  /*0050*/  HFMA2 R2, -RZ, RZ, 0, 0 ;  /* 0x00000000ff027431 */ /* 0x000fe200000001ff */
[----:B------:R-:W2:Y:S04]  /*0060*/  LDCU.64 UR4, c[0x0][0x358] ;  /* 0x00006b00ff0477ac */ /* 0x000ea80008000a00 */
[----:B------:R-:W0:Y:S01]  /*0070*/  LDC R3, c[0x0][0x360] ;  /* 0x0000d800ff037b82 */ /* 0x000e220000000800 */
[----:B------:R-:W3:Y:S01]  /*0080*/  LDCU UR7, c[0x0][0x370] ;  /* 0x00006e00ff0777ac */ /* 0x000ee20008000800 */
[----:B0-----:R-:W-:-:S02]  /*0090*/  IMAD R0, R3, UR6, R0 ;  /* 0x0000000603007c24 */ /* 0x001fc4000f8e0200 */
[----:B---3--:R-:W-:-:S03]  /*00a0*/  IMAD R3, R3, UR7, RZ ;  /* 0x0000000703037c24 */ /* 0x008fc6000f8e02ff */
[----:B-1----:R-:W-:-:S13]  /*00b0*/  ISETP.GE.AND P0, PT, R0, UR8, PT ;  /* 0x0000000800007c0c */ /* 0x002fda000bf06270 */
[----:B--2---:R-:W-:Y:S05]  /*00c0*/  @P0 BRA `(.L_x_1) ;  /* 0x0000000000f80947 */ /* 0x004fea0003800000 */
[----:B------:R-:W0:Y:S01]  /*00d0*/  I2F.U32.RP R8, R3 ;  /* 0x0000000300087306 */ /* 0x000e220000209000 */
[----:B------:R-:W-:Y:S01]  /*00e0*/  IMAD.IADD R2, R0, 0x1, R3 ;  /* 0x0000000100027824 */ /* 0x000fe200078e0203 */
[----:B------:R-:W-:Y:S01]  /*00f0*/  IADD3 R9, PT, PT, RZ, -R3, RZ ;  /* 0x80000003ff097210 */ /* 0x000fe20007ffe0ff */
[----:B------:R-:W-:Y:S01]  /*0100*/  BSSY.RECONVERGENT B1, `(.L_x_2) ;  /* 0x0000029000017945 */ /* 0x000fe20003800200 */
[----:B------:R-:W-:Y:S01]  /*0110*/  ISETP.NE.U32.AND P2, PT, R3, RZ, PT ;  /* 0x000000ff0300720c */ /* 0x000fe20003f45070 */
[----:B------:R-:W-:Y:S01]  /*0120*/  IMAD.MOV.U32 R12, RZ, RZ, R0 ;  /* 0x000000ffff0c7224 */ /* 0x000fe200078e0000 */
[C---:B------:R-:W-:Y:S02]  /*0130*/  ISETP.GE.AND P0, PT, R2.reuse, UR8, PT ;  /* 0x0000000802007c0c */ /* 0x040fe4000bf06270 */
[----:B------:R-:W-:Y:S02]  /*0140*/  VIMNMX R7, PT, PT, R2, UR8, !PT ;  /* 0x0000000802077c48 */ /* 0x000fe4000ffe0100 */
[----:B------:R-:W-:-:S04]  /*0150*/  SEL R6, RZ, 0x1, P0 ;  /* 0x00000001ff067807 */ /* 0x000fc80000000000 */
[----:B------:R-:W-:Y:S01]  /*0160*/  IADD3 R2, PT, PT, R7, -R2, -R6 ;  /* 0x8000000207027210 */ /* 0x000fe20007ffe806 */
[----:B0-----:R-:W0:Y:S02]  /*0170*/  MUFU.RCP R8, R8 ;  /* 0x0000000800087308 */ /* 0x001e240000001000 */
[----:B0-----:R-:W-:-:S06]  /*0180*/  VIADD R4, R8, 0xffffffe ;  /* 0x0ffffffe08047836 */ /* 0x001fcc0000000000 */
[----:B------:R0:W1:Y:S02]  /*0190*/  F2I.FTZ.U32.TRUNC.NTZ R5, R4 ;  /* 0x0000000400057305 */ /* 0x000064000021f000 */
[----:B0-----:R-:W-:Y:S01]  /*01a0*/  MOV R4, RZ ;  /* 0x000000ff00047202 */ /* 0x001fe20000000f00 */
[----:B-1----:R-:W-:-:S04]  /*01b0*/  IMAD R9, R9, R5, RZ ;  /* 0x0000000509097224 */ /* 0x002fc800078e02ff */
[----:B------:R-:W-:-:S06]  /*01c0*/  IMAD.HI.U32 R5, R5, R9, R4 ;  /* 0x0000000905057227 */ /* 0x000fcc00078e0004 */
[----:B------:R-:W-:-:S04]  /*01d0*/  IMAD.HI.U32 R5, R5, R2, RZ ;  /* 0x0000000205057227 */ /* 0x000fc800078e00ff */
[----:B------:R-:W-:-:S04]  /*01e0*/  IMAD.MOV R4, RZ, RZ, -R5 ;  /* 0x000000ffff047224 */ /* 0x000fc800078e0a05 */
[----:B------:R-:W-:-:S05]  /*01f0*/  IMAD R2, R3, R4, R2 ;  /* 0x0000000403027224 */ /* 0x000fca00078e0202 */
[----:B------:R-:W-:-:S13]  /*0200*/  ISETP.GE.U32.AND P0, PT, R2, R3, PT ;  /* 0x000000030200720c */ /* 0x000fda0003f06070 */
[----:B------:R-:W-:Y:S01]  /*0210*/  @P0 IADD3 R2, PT, PT, -R3, R2, RZ ;  /* 0x0000000203020210 */ /* 0x000fe20007ffe1ff */
[----:B------:R-:W-:-:S03]  /*0220*/  @P0 VIADD R5, R5, 0x1 ;  /* 0x0000000105050836 */ /* 0x000fc60000000000 */
[----:B------:R-:W-:-:S13]  /*0230*/  ISETP.GE.U32.AND P1, PT, R2, R3, PT ;  /* 0x000000030200720c */ /* 0x000fda0003f26070 */
[----:B------:R-:W-:Y:S02]  /*0240*/  @P1 IADD3 R5, PT, PT, R5, 0x1, RZ ;  /* 0x0000000105051810 */ /* 0x000fe40007ffe0ff */
[----:B------:R-:W-:-:S05]  /*0250*/  @!P2 LOP3.LUT R5, RZ, R3, RZ, 0x33, !PT ;  /* 0x00000003ff05a212 */ /* 0x000fca00078e33ff */
[----:B------:R-:W-:-:S05]  /*0260*/  IMAD.IADD R5, R6, 0x1, R5 ;  /* 0x0000000106057824 */ /* 0x000fca00078e0205 */
[C---:B------:R-:W-:Y:S02]  /*0270*/  LOP3.LUT R2, R5.reuse, 0x3, RZ, 0xc0, !PT ;  /* 0x0000000305027812 */ /* 0x040fe400078ec0ff */
[----:B------:R-:W-:Y:S02]  /*0280*/  ISETP.GE.U32.AND P1, PT, R5, 0x3, PT ;  /* 0x000000030500780c */ /* 0x000fe40003f26070 */
[----:B------:R-:W-:Y:S02]  /*0290*/  ISETP.NE.AND P0, PT, R2, 0x3, PT ;  /* 0x000000030200780c */ /* 0x000fe40003f05270 */
[----:B------:R-:W-:-:S11]  /*02a0*/  MOV R2, RZ ;  /* 0x000000ff00027202 */ /* 0x000fd60000000f00 */
[----:B------:R-:W-:Y:S05]  /*02b0*/  @!P0 BRA `(.L_x_3) ;  /* 0x0000000000348947 */ /* 0x000fea0003800000 */
[----:B------:R-:W0:Y:S01]  /*02c0*/  LDC.64 R6, c[0x0][0x380] ;  /* 0x0000e000ff067b82 */ /* 0x000e220000000a00 */
[----:B------:R-:W-:Y:S01]  /*02d0*/  IADD3 R5, PT, PT, R5, 0x1, RZ ;  /* 0x0000000105057810 */ /* 0x000fe20007ffe0ff */
[----:B------:R-:W-:Y:S01]  /*02e0*/  IMAD.MOV.U32 R2, RZ, RZ, RZ ;  /* 0x000000ffff027224 */ /* 0x000fe200078e00ff */
[----:B------:R-:W-:Y:S02]  /*02f0*/  MOV R12, R0 ;  /* 0x00000000000c7202 */ /* 0x000fe40000000f00 */
[----:B------:R-:W-:-:S04]  /*0300*/  LOP3.LUT R5, R5, 0x3, RZ, 0xc0, !PT ;  /* 0x0000000305057812 */ /* 0x000fc800078ec0ff */
[----:B------:R-:W-:-:S07]  /*0310*/  IADD3 R8, PT, PT, -R5, RZ, RZ ;  /* 0x000000ff05087210 */ /* 0x000fce0007ffe1ff */
.L_x_4:
[----:B0-----:R-:W-:-:S06]  /*0320*/  IMAD.WIDE R4, R12, 0x4, R6 ;  /* 0x000000040c047825 */ /* 0x001fcc00078e0206 */
[----:B------:R-:W2:Y:S01]  /*0330*/  LDG.E R5, desc[UR4][R4.64] ;  /* 0x0000000404057981 */ /* 0x000ea2000c1e1900 */
[----:B------:R-:W-:Y:S01]  /*0340*/  VIADD R8, R8, 0x1 ;  /* 0x0000000108087836 */ /* 0x000fe20000000000 */
[----:B------:R-:W-:-:S04]  /*0350*/  IADD3 R12, PT, PT, R3, R12, RZ ;  /* 0x0000000c030c7210 */ /* 0x000fc80007ffe0ff */
[----:B------:R-:W-:Y:S01]  /*0360*/  ISETP.NE.AND P0, PT, R8, RZ, PT ;  /* 0x000000ff0800720c */ /* 0x000fe20003f05270 */
[----:B--2---:R-:W-:-:S12]  /*0370*/  FADD R2, R5, R2 ;  /* 0x0000000205027221 */ /* 0x004fd80000000000 */
[----:B------:R-:W-:Y:S05]  /*0380*/  @P0 BRA `(.L_x_4) ;  /* 0xfffffffc00e40947 */ /* 0x000fea000383ffff */
.L_x_3:
[----:B------:R-:W-:Y:S05]  /*0390*/  BSYNC.RECONVERGENT B1 ;  /* 0x0000000000017941 */ /* 0x000fea0003800200 */
.L_x_2:
[----:B------:R-:W-:Y:S05]  /*03a0*/  @!P1 BRA `(.L_x_1) ;  /* 0x0000000000409947 */ /* 0x000fea0003800000 */
.L_x_5:
[----:B------:R-:W0:Y:S02]  /*03b0*/  LDC.64 R4, c[0x0][0x380] ;  /* 0x0000e000ff047b82 */ /* 0x000e240000000a00 */
[----:B0-----:R-:W-:-:S04]  /*03c0*/  IMAD.WIDE R10, R12, 0x4, R4 ;  /* 0x000000040c0a7825 */ /* 0x001fc800078e0204 */
[C---:B------:R-:W-:Y:S02]  /*03d0*/  IMAD.WIDE R4, R3.reuse, 0x4, R10 ;  /* 0x0000000403047825 */ /* 0x040fe400078e020a */
[----:B------:R-:W2:Y:S02]  /*03e0*/  LDG.E R11, desc[UR4][R10.64] ;  /* 0x000000040a0b7981 */ /* 0x000ea4000c1e1900 */
[C---:B------:R-:W-:Y:S02]  /*03f0*/  IMAD.WIDE R6, R3.reuse, 0x4, R4 ;  /* 0x0000000403067825 */ /* 0x040fe400078e0204 */
[----:B------:R-:W3:Y:S02]  /*0400*/  LDG.E R5, desc[UR4][R4.64] ;  /* 0x0000000404057981 */ /* 0x000ee4000c1e1900 */
[C---:B------:R-:W-:Y:S02]  /*0410*/  IMAD.WIDE R8, R3.reuse, 0x4, R6 ;  /* 0x0000000403087825 */ /* 0x040fe400078e0206 */
[----:B------:R-:W4:Y:S04]  /*0420*/  LDG.E R7, desc[UR4][R6.64] ;  /* 0x0000000406077981 */ /* 0x000f28000c1e1900 */
[----:B------:R-:W5:Y:S01]  /*0430*/  LDG.E R9, desc[UR4][R8.64] ;  /* 0x0000000408097981 */ /* 0x000f62000c1e1900 */
[----:B------:R-:W-:-:S04]  /*0440*/  LEA R12, R3, R12, 0x2 ;  /* 0x0000000c030c7211 */ /* 0x000fc800078e10ff */
[----:B------:R-:W-:Y:S01]  /*0450*/  ISETP.GE.AND P0, PT, R12, UR8, PT ;  /* 0x000000080c007c0c */ /* 0x000fe2000bf06270 */
[----:B--2---:R-:W-:-:S04]  /*0460*/  FADD R2, R11, R2 ;  /* 0x000000020b027221 */ /* 0x004fc80000000000 */
[----:B---3--:R-:W-:-:S04]  /*0470*/  FADD R2, R2, R5 ;  /* 0x0000000502027221 */ /* 0x008fc80000000000 */
[----:B----4-:R-:W-:-:S04]  /*0480*/  FADD R2, R2, R7 ;  /* 0x0000000702027221 */ /* 0x010fc80000000000 */
[----:B-----5:R-:W-:Y:S01]  /*0490*/  FADD R2, R2, R9 ;  /* 0x0000000902027221 */ /* 0x020fe20000000000 */
[----:B------:R-:W-:Y:S06]  /*04a0*/  @!P0 BRA `(.L_x_5) ;  /* 0xfffffffc00c08947 */ /* 0x000fec000383ffff */
.L_x_1:
[----:B------:R-:W-:Y:S05]  /*04b0*/  BSYNC.RECONVERGENT B0 ;  /* 0x0000000000007941 */ /* 0x000fea0003800200 */
.L_x_0:
[----:B------:R-:W0:Y:S02]  /*04c0*/  LDC.64 R4, c[0x0][0x388] ;  /* 0x0000e200ff047b82 */ /* 0x000e240000000a00 */
[----:B0-----:R-:W-:-:S05]  /*04d0*/  IMAD.WIDE R4, R0, 0x4, R4 ;  /* 0x0000000400047825 */ /* 0x001fca00078e0204 */
[----:B------:R-:W-:Y:S01]  /*04e0*/  STG.E desc[UR4][R4.64], R2 ;  /* 0x0000000204007986 */ /* 0x000fe2000c101904 */
[----:B------:R-:W-:Y:S05]  /*04f0*/  EXIT ;  /* 0x000000000000794d */ /* 0x000fea0003800000 */
.L_x_6:
[----:B------:R-:W-:-:S00]  /*0500*/  BRA `(.L_x_6) ;  /* 0xfffffffc00fc7947 */ /* 0x000fc0000383ffff */
[----:B------:R-:W-:-:S00]  /*0510*/  NOP ;  /* 0x0000000000007918 */ /* 0x000fc00000000000 */
        /* <DEDUP_REMOVED lines=14> */
.L_x_7:


//--------------------- .nv.shared.reserved.0     --------------------------
	.section	.nv.shared.reserved.0,"aw",@nobits
	.weak		__nv_reservedSMEM_offset_0_alias
	.size		__nv_reservedSMEM_offset_0_alias, 0, 64
	.other		__nv_reservedSMEM_offset_0_alias,@"STO_CUDA_RESERVED_SHARED STV_DEFAULT"
__nv_reservedSMEM_offset_0_alias:
	.zero		0
	.zero		64


//--------------------- .nv.constant0._Z18reduceGlobalMemoryPfS_i --------------------------
	.section	.nv.constant0._Z18reduceGlobalMemoryPfS_i,"a",@progbits
	.sectionflags	@""
	.align	4
.nv.constant0._Z18reduceGlobalMemoryPfS_i:
	.zero		916


//--------------------- SYMBOLS --------------------------

	.type		.nv.reservedSmem.offset0,@object
	.size		.nv.reservedSmem.offset0,0x4
